//
// Generated by NVIDIA NVVM Compiler
//
// Compiler Build ID: CL-36424714
// Cuda compilation tools, release 13.0, V13.0.88
// Based on NVVM 20.0.0
//

.version 9.0
.target sm_100
.address_size 64

	// .globl	_Z15classify_kernelPK13uchar4_customPS_i
.const .align 4 .b8 c_avg[384];
.const .align 4 .u32 c_nc;

.visible .entry _Z15classify_kernelPK13uchar4_customPS_i(
	.param .u64 .ptr .align 1 _Z15classify_kernelPK13uchar4_customPS_i_param_0,
	.param .u64 .ptr .align 1 _Z15classify_kernelPK13uchar4_customPS_i_param_1,
	.param .u32 _Z15classify_kernelPK13uchar4_customPS_i_param_2
)
{
	.reg .pred 	%p<27>;
	.reg .b16 	%rs<11>;
	.reg .b32 	%r<73>;
	.reg .b32 	%f<138>;
	.reg .b64 	%rd<30>;

	ld.param.u64 	%rd5, [_Z15classify_kernelPK13uchar4_customPS_i_param_0];
	ld.param.u64 	%rd6, [_Z15classify_kernelPK13uchar4_customPS_i_param_1];
	ld.param.s32 	%rd7, [_Z15classify_kernelPK13uchar4_customPS_i_param_2];
	mov.u32 	%r24, %ctaid.x;
	mov.u32 	%r25, %ctaid.y;
	mov.u32 	%r26, %nctaid.x;
	mov.u32 	%r27, %ntid.x;
	mov.u32 	%r28, %ntid.y;
	mov.u32 	%r29, %tid.x;
	mov.u32 	%r30, %tid.y;
	mul.wide.u32 	%rd8, %r25, %r26;
	cvt.u64.u32 	%rd9, %r24;
	add.s64 	%rd10, %rd8, %rd9;
	mul.lo.s32 	%r31, %r27, %r28;
	cvt.u64.u32 	%rd11, %r31;
	mad.lo.s32 	%r32, %r30, %r27, %r29;
	cvt.u64.u32 	%rd12, %r32;
	mad.lo.s64 	%rd1, %rd10, %rd11, %rd12;
	setp.ge.u64 	%p1, %rd1, %rd7;
	@%p1 bra 	$L__BB0_15;
	cvta.to.global.u64 	%rd13, %rd5;
	shl.b64 	%rd14, %rd1, 2;
	add.s64 	%rd2, %rd13, %rd14;
	ld.global.u8 	%rs4, [%rd2];
	cvt.rn.f32.u16 	%f1, %rs4;
	ld.global.u8 	%rs5, [%rd2+1];
	cvt.rn.f32.u16 	%f2, %rs5;
	ld.global.u8 	%rs6, [%rd2+2];
	cvt.rn.f32.u16 	%f3, %rs6;
	mul.f32 	%f12, %f2, %f2;
	fma.rn.f32 	%f13, %f1, %f1, %f12;
	fma.rn.f32 	%f14, %f3, %f3, %f13;
	sqrt.rn.f32 	%f15, %f14;
	setp.lt.f32 	%p2, %f15, 0f358637BD;
	selp.f32 	%f4, 0f3F800000, %f15, %p2;
	// begin inline asm
	// end inline asm
	ld.const.u32 	%r1, [c_nc];
	setp.lt.s32 	%p3, %r1, 1;
	mov.b16 	%rs10, 0;
	@%p3 bra 	$L__BB0_14;
	and.b32  	%r2, %r1, 7;
	setp.lt.u32 	%p4, %r1, 8;
	mov.f32 	%f135, 0fCE6E6B28;
	mov.b32 	%r67, 0;
	mov.u32 	%r72, %r67;
	@%p4 bra 	$L__BB0_5;
	mov.u64 	%rd16, c_avg;
	add.s64 	%rd29, %rd16, 48;
	and.b32  	%r67, %r1, 2147483640;
	mov.f32 	%f135, 0fCE6E6B28;
	mov.b32 	%r61, 0;
	mov.u32 	%r72, %r61;
$L__BB0_4:
	.pragma "nounroll";
	ld.const.f32 	%f18, [%rd29+-48];
	ld.const.f32 	%f19, [%rd29+-44];
	mul.f32 	%f20, %f19, %f2;
	fma.rn.f32 	%f21, %f18, %f1, %f20;
	ld.const.f32 	%f22, [%rd29+-40];
	fma.rn.f32 	%f23, %f22, %f3, %f21;
	div.rn.f32 	%f24, %f23, %f4;
	setp.gt.f32 	%p5, %f24, %f135;
	selp.f32 	%f25, %f24, %f135, %p5;
	selp.b32 	%r36, %r61, %r72, %p5;
	ld.const.f32 	%f26, [%rd29+-36];
	ld.const.f32 	%f27, [%rd29+-32];
	mul.f32 	%f28, %f27, %f2;
	fma.rn.f32 	%f29, %f26, %f1, %f28;
	ld.const.f32 	%f30, [%rd29+-28];
	fma.rn.f32 	%f31, %f30, %f3, %f29;
	div.rn.f32 	%f32, %f31, %f4;
	setp.gt.f32 	%p6, %f32, %f25;
	selp.f32 	%f33, %f32, %f25, %p6;
	add.s32 	%r37, %r61, 1;
	selp.b32 	%r38, %r37, %r36, %p6;
	ld.const.f32 	%f34, [%rd29+-24];
	ld.const.f32 	%f35, [%rd29+-20];
	mul.f32 	%f36, %f35, %f2;
	fma.rn.f32 	%f37, %f34, %f1, %f36;
	ld.const.f32 	%f38, [%rd29+-16];
	fma.rn.f32 	%f39, %f38, %f3, %f37;
	div.rn.f32 	%f40, %f39, %f4;
	setp.gt.f32 	%p7, %f40, %f33;
	selp.f32 	%f41, %f40, %f33, %p7;
	add.s32 	%r39, %r61, 2;
	selp.b32 	%r40, %r39, %r38, %p7;
	ld.const.f32 	%f42, [%rd29+-12];
	ld.const.f32 	%f43, [%rd29+-8];
	mul.f32 	%f44, %f43, %f2;
	fma.rn.f32 	%f45, %f42, %f1, %f44;
	ld.const.f32 	%f46, [%rd29+-4];
	fma.rn.f32 	%f47, %f46, %f3, %f45;
	div.rn.f32 	%f48, %f47, %f4;
	setp.gt.f32 	%p8, %f48, %f41;
	selp.f32 	%f49, %f48, %f41, %p8;
	add.s32 	%r41, %r61, 3;
	selp.b32 	%r42, %r41, %r40, %p8;
	ld.const.f32 	%f50, [%rd29];
	ld.const.f32 	%f51, [%rd29+4];
	mul.f32 	%f52, %f51, %f2;
	fma.rn.f32 	%f53, %f50, %f1, %f52;
	ld.const.f32 	%f54, [%rd29+8];
	fma.rn.f32 	%f55, %f54, %f3, %f53;
	div.rn.f32 	%f56, %f55, %f4;
	setp.gt.f32 	%p9, %f56, %f49;
	selp.f32 	%f57, %f56, %f49, %p9;
	add.s32 	%r43, %r61, 4;
	selp.b32 	%r44, %r43, %r42, %p9;
	ld.const.f32 	%f58, [%rd29+12];
	ld.const.f32 	%f59, [%rd29+16];
	mul.f32 	%f60, %f59, %f2;
	fma.rn.f32 	%f61, %f58, %f1, %f60;
	ld.const.f32 	%f62, [%rd29+20];
	fma.rn.f32 	%f63, %f62, %f3, %f61;
	div.rn.f32 	%f64, %f63, %f4;
	setp.gt.f32 	%p10, %f64, %f57;
	selp.f32 	%f65, %f64, %f57, %p10;
	add.s32 	%r45, %r61, 5;
	selp.b32 	%r46, %r45, %r44, %p10;
	ld.const.f32 	%f66, [%rd29+24];
	ld.const.f32 	%f67, [%rd29+28];
	mul.f32 	%f68, %f67, %f2;
	fma.rn.f32 	%f69, %f66, %f1, %f68;
	ld.const.f32 	%f70, [%rd29+32];
	fma.rn.f32 	%f71, %f70, %f3, %f69;
	div.rn.f32 	%f72, %f71, %f4;
	setp.gt.f32 	%p11, %f72, %f65;
	selp.f32 	%f73, %f72, %f65, %p11;
	add.s32 	%r47, %r61, 6;
	selp.b32 	%r48, %r47, %r46, %p11;
	ld.const.f32 	%f74, [%rd29+36];
	ld.const.f32 	%f75, [%rd29+40];
	mul.f32 	%f76, %f75, %f2;
	fma.rn.f32 	%f77, %f74, %f1, %f76;
	ld.const.f32 	%f78, [%rd29+44];
	fma.rn.f32 	%f79, %f78, %f3, %f77;
	div.rn.f32 	%f80, %f79, %f4;
	setp.gt.f32 	%p12, %f80, %f73;
	selp.f32 	%f135, %f80, %f73, %p12;
	add.s32 	%r49, %r61, 7;
	selp.b32 	%r72, %r49, %r48, %p12;
	add.s64 	%rd29, %rd29, 96;
	add.s32 	%r61, %r61, 8;
	setp.ne.s32 	%p13, %r61, %r67;
	@%p13 bra 	$L__BB0_4;
$L__BB0_5:
	setp.eq.s32 	%p14, %r2, 0;
	@%p14 bra 	$L__BB0_13;
	and.b32  	%r11, %r1, 3;
	setp.lt.u32 	%p15, %r2, 4;
	@%p15 bra 	$L__BB0_8;
	mul.wide.u32 	%rd17, %r67, 12;
	mov.u64 	%rd18, c_avg;
	add.s64 	%rd19, %rd18, %rd17;
	ld.const.f32 	%f81, [%rd19];
	ld.const.f32 	%f82, [%rd19+4];
	mul.f32 	%f83, %f82, %f2;
	fma.rn.f32 	%f84, %f81, %f1, %f83;
	ld.const.f32 	%f85, [%rd19+8];
	fma.rn.f32 	%f86, %f85, %f3, %f84;
	div.rn.f32 	%f87, %f86, %f4;
	setp.gt.f32 	%p16, %f87, %f135;
	selp.f32 	%f88, %f87, %f135, %p16;
	selp.b32 	%r51, %r67, %r72, %p16;
	add.s32 	%r52, %r67, 1;
	ld.const.f32 	%f89, [%rd19+12];
	ld.const.f32 	%f90, [%rd19+16];
	mul.f32 	%f91, %f90, %f2;
	fma.rn.f32 	%f92, %f89, %f1, %f91;
	ld.const.f32 	%f93, [%rd19+20];
	fma.rn.f32 	%f94, %f93, %f3, %f92;
	div.rn.f32 	%f95, %f94, %f4;
	setp.gt.f32 	%p17, %f95, %f88;
	selp.f32 	%f96, %f95, %f88, %p17;
	selp.b32 	%r53, %r52, %r51, %p17;
	add.s32 	%r54, %r67, 2;
	ld.const.f32 	%f97, [%rd19+24];
	ld.const.f32 	%f98, [%rd19+28];
	mul.f32 	%f99, %f98, %f2;
	fma.rn.f32 	%f100, %f97, %f1, %f99;
	ld.const.f32 	%f101, [%rd19+32];
	fma.rn.f32 	%f102, %f101, %f3, %f100;
	div.rn.f32 	%f103, %f102, %f4;
	setp.gt.f32 	%p18, %f103, %f96;
	selp.f32 	%f104, %f103, %f96, %p18;
	selp.b32 	%r55, %r54, %r53, %p18;
	add.s32 	%r56, %r67, 3;
	ld.const.f32 	%f105, [%rd19+36];
	ld.const.f32 	%f106, [%rd19+40];
	mul.f32 	%f107, %f106, %f2;
	fma.rn.f32 	%f108, %f105, %f1, %f107;
	ld.const.f32 	%f109, [%rd19+44];
	fma.rn.f32 	%f110, %f109, %f3, %f108;
	div.rn.f32 	%f111, %f110, %f4;
	setp.gt.f32 	%p19, %f111, %f104;
	selp.f32 	%f135, %f111, %f104, %p19;
	selp.b32 	%r72, %r56, %r55, %p19;
	add.s32 	%r67, %r67, 4;
$L__BB0_8:
	setp.eq.s32 	%p20, %r11, 0;
	@%p20 bra 	$L__BB0_13;
	setp.eq.s32 	%p21, %r11, 1;
	@%p21 bra 	$L__BB0_11;
	mul.wide.u32 	%rd20, %r67, 12;
	mov.u64 	%rd21, c_avg;
	add.s64 	%rd22, %rd21, %rd20;
	ld.const.f32 	%f112, [%rd22];
	ld.const.f32 	%f113, [%rd22+4];
	mul.f32 	%f114, %f113, %f2;
	fma.rn.f32 	%f115, %f112, %f1, %f114;
	ld.const.f32 	%f116, [%rd22+8];
	fma.rn.f32 	%f117, %f116, %f3, %f115;
	div.rn.f32 	%f118, %f117, %f4;
	setp.gt.f32 	%p22, %f118, %f135;
	selp.f32 	%f119, %f118, %f135, %p22;
	selp.b32 	%r58, %r67, %r72, %p22;
	add.s32 	%r59, %r67, 1;
	ld.const.f32 	%f120, [%rd22+12];
	ld.const.f32 	%f121, [%rd22+16];
	mul.f32 	%f122, %f121, %f2;
	fma.rn.f32 	%f123, %f120, %f1, %f122;
	ld.const.f32 	%f124, [%rd22+20];
	fma.rn.f32 	%f125, %f124, %f3, %f123;
	div.rn.f32 	%f126, %f125, %f4;
	setp.gt.f32 	%p23, %f126, %f119;
	selp.f32 	%f135, %f126, %f119, %p23;
	selp.b32 	%r72, %r59, %r58, %p23;
	add.s32 	%r67, %r67, 2;
$L__BB0_11:
	and.b32  	%r60, %r1, 1;
	setp.eq.b32 	%p24, %r60, 1;
	not.pred 	%p25, %p24;
	@%p25 bra 	$L__BB0_13;
	mul.wide.u32 	%rd23, %r67, 12;
	mov.u64 	%rd24, c_avg;
	add.s64 	%rd25, %rd24, %rd23;
	ld.const.f32 	%f127, [%rd25];
	ld.const.f32 	%f128, [%rd25+4];
	mul.f32 	%f129, %f128, %f2;
	fma.rn.f32 	%f130, %f127, %f1, %f129;
	ld.const.f32 	%f131, [%rd25+8];
	fma.rn.f32 	%f132, %f131, %f3, %f130;
	div.rn.f32 	%f133, %f132, %f4;
	setp.gt.f32 	%p26, %f133, %f135;
	selp.b32 	%r72, %r67, %r72, %p26;
$L__BB0_13:
	cvt.u16.u32 	%rs10, %r72;
$L__BB0_14:
	cvta.to.global.u64 	%rd26, %rd6;
	add.s64 	%rd28, %rd26, %rd14;
	ld.global.u8 	%rs7, [%rd2];
	ld.global.u8 	%rs8, [%rd2+1];
	ld.global.u8 	%rs9, [%rd2+2];
	st.global.u8 	[%rd28], %rs7;
	st.global.u8 	[%rd28+1], %rs8;
	st.global.u8 	[%rd28+2], %rs9;
	st.global.u8 	[%rd28+3], %rs10;
$L__BB0_15:
	ret;

}


// ===== COMPILED SASS (sm_100) =====

	.target	sm_100

	.elftype	@"ET_EXEC"


//--------------------- .note.nv.tkinfo           --------------------------
	.section	.note.nv.tkinfo,"",@"SHT_NOTE"
	.sectionflags	@"SHF_NOTE_NV_TKINFO"
	.tkinfo
        /*0018*/ 	.word	0x00000002
        /*0030*/ 	.string	""
        /*0030*/ 	.string	"ptxas"
        /*0030*/ 	.string	"Cuda compilation tools, release 13.0, V13.0.88"
        /*0030*/ 	.string	"Build cuda_13.0.r13.0/compiler.36424714_0"
        /*0030*/ 	.string	"-arch sm_100 -m 64 "



//--------------------- .note.nv.cuinfo           --------------------------
	.section	.note.nv.cuinfo,"",@"SHT_NOTE"
	.sectionflags	@"SHF_NOTE_NV_CUINFO"
        /*0018*/ 	.short	0x0002
        /*001a*/ 	.short	0x0064
        /*001c*/ 	.short	0x0082
	.zero		2


//--------------------- .nv.info                  --------------------------
	.section	.nv.info,"",@"SHT_CUDA_INFO"
	.align	4


	//----- nvinfo : EIATTR_REGCOUNT
	.align		4
        /*0000*/ 	.byte	0x04, 0x2f
        /*0002*/ 	.short	(.L_3 - .L_2)
	.align		4
.L_2:
        /*0004*/ 	.word	index@(_Z15classify_kernelPK13uchar4_customPS_i)
        /*0008*/ 	.word	0x0000001a


	//----- nvinfo : EIATTR_FRAME_SIZE
	.align		4
.L_3:
        /*000c*/ 	.byte	0x04, 0x11
        /*000e*/ 	.short	(.L_5 - .L_4)
	.align		4
.L_4:
        /*0010*/ 	.word	index@($__internal_1_$__cuda_sm3x_div_rn_noftz_f32_slowpath)
        /*0014*/ 	.word	0x00000000


	//----- nvinfo : EIATTR_FRAME_SIZE
	.align		4
.L_5:
        /*0018*/ 	.byte	0x04, 0x11
        /*001a*/ 	.short	(.L_7 - .L_6)
	.align		4
.L_6:
        /*001c*/ 	.word	index@($__internal_0_$__cuda_sm20_sqrt_rn_f32_slowpath)
        /*0020*/ 	.word	0x00000000


	//----- nvinfo : EIATTR_FRAME_SIZE
	.align		4
.L_7:
        /*0024*/ 	.byte	0x04, 0x11
        /*0026*/ 	.short	(.L_9 - .L_8)
	.align		4
.L_8:
        /*0028*/ 	.word	index@(_Z15classify_kernelPK13uchar4_customPS_i)
        /*002c*/ 	.word	0x00000000


	//----- nvinfo : EIATTR_MIN_STACK_SIZE
	.align		4
.L_9:
        /*0030*/ 	.byte	0x04, 0x12
        /*0032*/ 	.short	(.L_11 - .L_10)
	.align		4
.L_10:
        /*0034*/ 	.word	index@(_Z15classify_kernelPK13uchar4_customPS_i)
        /*0038*/ 	.word	0x00000000
.L_11:


//--------------------- .nv.compat                --------------------------
	.section	.nv.compat,"",@"SHT_CUDA_COMPAT_INFO"
	.align	4
        /*0000*/ 	.byte	0x02, 0x09, 0x00, 0x00, 0x02, 0x02, 0x01, 0x00, 0x02, 0x05, 0x05, 0x00, 0x03, 0x07, 0x01, 0x01
        /*0010*/ 	.byte	0x02, 0x03, 0x00, 0x00, 0x02, 0x06, 0x01, 0x00, 0x04, 0x0b, 0x08, 0x00, 0x01, 0x00, 0x00, 0x00
        /*0020*/ 	.byte	0x00, 0x00, 0x00, 0x00


//--------------------- .nv.info._Z15classify_kernelPK13uchar4_customPS_i --------------------------
	.section	.nv.info._Z15classify_kernelPK13uchar4_customPS_i,"",@"SHT_CUDA_INFO"
	.sectionflags	@""
	.align	4


	//----- nvinfo : EIATTR_CUDA_API_VERSION
	.align		4
        /*0000*/ 	.byte	0x04, 0x37
        /*0002*/ 	.short	(.L_13 - .L_12)
.L_12:
        /*0004*/ 	.word	0x00000082


	//----- nvinfo : EIATTR_KPARAM_INFO
	.align		4
.L_13:
        /*0008*/ 	.byte	0x04, 0x17
        /*000a*/ 	.short	(.L_15 - .L_14)
.L_14:
        /*000c*/ 	.word	0x00000000
        /*0010*/ 	.short	0x0002
        /*0012*/ 	.short	0x0010
        /*0014*/ 	.byte	0x00, 0xf0, 0x11, 0x00


	//----- nvinfo : EIATTR_KPARAM_INFO
	.align		4
.L_15:
        /*0018*/ 	.byte	0x04, 0x17
        /*001a*/ 	.short	(.L_17 - .L_16)
.L_16:
        /*001c*/ 	.word	0x00000000
        /*0020*/ 	.short	0x0001
        /*0022*/ 	.short	0x0008
        /*0024*/ 	.byte	0x00, 0xf5, 0x21, 0x00


	//----- nvinfo : EIATTR_KPARAM_INFO
	.align		4
.L_17:
        /*0028*/ 	.byte	0x04, 0x17
        /*002a*/ 	.short	(.L_19 - .L_18)
.L_18:
        /*002c*/ 	.word	0x00000000
        /*0030*/ 	.short	0x0000
        /*0032*/ 	.short	0x0000
        /*0034*/ 	.byte	0x00, 0xf5, 0x21, 0x00


	//----- nvinfo : EIATTR_SPARSE_MMA_MASK
	.align		4
.L_19:
        /*0038*/ 	.byte	0x03, 0x50
        /*003a*/ 	.short	0x0000


	//----- nvinfo : EIATTR_MAXREG_COUNT
	.align		4
        /*003c*/ 	.byte	0x03, 0x1b
        /*003e*/ 	.short	0x00ff


	//----- nvinfo : EIATTR_MERCURY_ISA_VERSION
	.align		4
        /*0040*/ 	.byte	0x03, 0x5f
        /*0042*/ 	.short	0x0101


	//----- nvinfo : EIATTR_VRC_CTA_INIT_COUNT
	.align		4
        /*0044*/ 	.byte	0x02, 0x4a
	.zero		1
	.zero		1


	//----- nvinfo : EIATTR_EXIT_INSTR_OFFSETS
	.align		4
        /*0048*/ 	.byte	0x04, 0x1c
        /*004a*/ 	.short	(.L_21 - .L_20)


	//   ....[0]....
.L_20:
        /*004c*/ 	.word	0x00000140


	//   ....[1]....
        /*0050*/ 	.word	0x00001ac0


	//----- nvinfo : EIATTR_CRS_STACK_SIZE
	.align		4
.L_21:
        /*0054*/ 	.byte	0x04, 0x1e
        /*0056*/ 	.short	(.L_23 - .L_22)
.L_22:
        /*0058*/ 	.word	0x00000000


	//----- nvinfo : EIATTR_CBANK_PARAM_SIZE
	.align		4
.L_23:
        /*005c*/ 	.byte	0x03, 0x19
        /*005e*/ 	.short	0x0014


	//----- nvinfo : EIATTR_PARAM_CBANK
	.align		4
        /*0060*/ 	.byte	0x04, 0x0a
        /*0062*/ 	.short	(.L_25 - .L_24)
	.align		4
.L_24:
        /*0064*/ 	.word	index@(.nv.constant0._Z15classify_kernelPK13uchar4_customPS_i)
        /*0068*/ 	.short	0x0380
        /*006a*/ 	.short	0x0014


	//----- nvinfo : EIATTR_SW_WAR
	.align		4
.L_25:
        /*006c*/ 	.byte	0x04, 0x36
        /*006e*/ 	.short	(.L_27 - .L_26)
.L_26:
        /*0070*/ 	.word	0x00000008
.L_27:


//--------------------- .nv.callgraph             --------------------------
	.section	.nv.callgraph,"",@"SHT_CUDA_CALLGRAPH"
	.align	4
	.sectionentsize	8
	.align		4
        /*0000*/ 	.word	0x00000000
	.align		4
        /*0004*/ 	.word	0xffffffff
	.align		4
        /*0008*/ 	.word	0x00000000
	.align		4
        /*000c*/ 	.word	0xfffffffe
	.align		4
        /*0010*/ 	.word	0x00000000
	.align		4
        /*0014*/ 	.word	0xfffffffd
	.align		4
        /*0018*/ 	.word	0x00000000
	.align		4
        /*001c*/ 	.word	0xfffffffc


//--------------------- .nv.constant3             --------------------------
	.section	.nv.constant3,"a",@progbits
	.align	4
.nv.constant3:
	.type		c_avg,@object
	.size		c_avg,(c_nc - c_avg)
c_avg:
	.zero		384
	.type		c_nc,@object
	.size		c_nc,(.L_1 - c_nc)
c_nc:
	.zero		4
.L_1:


//--------------------- .text._Z15classify_kernelPK13uchar4_customPS_i --------------------------
	.section	.text._Z15classify_kernelPK13uchar4_customPS_i,"ax",@progbits
	.align	128
        .global         _Z15classify_kernelPK13uchar4_customPS_i
        .type           _Z15classify_kernelPK13uchar4_customPS_i,@function
        .size           _Z15classify_kernelPK13uchar4_customPS_i,(.L_x_52 - _Z15classify_kernelPK13uchar4_customPS_i)
        .other          _Z15classify_kernelPK13uchar4_customPS_i,@"STO_CUDA_ENTRY STV_DEFAULT"
_Z15classify_kernelPK13uchar4_customPS_i:
.text._Z15classify_kernelPK13uchar4_customPS_i:
[----:B------:R-:W-:Y:S01]  /*0000*/  LDC R1, c[0x0][0x37c] ;  /* 0x0000df00ff017b82 */ /* 0x000fe20000000800 */
[----:B------:R-:W0:Y:S01]  /*0010*/  S2R R2, SR_TID.X ;  /* 0x0000000000027919 */ /* 0x000e220000002100 */
[----:B------:R-:W1:Y:S06]  /*0020*/  LDCU UR7, c[0x0][0x370] ;  /* 0x00006e00ff0777ac */ /* 0x000e6c0008000800 */
[----:B------:R-:W-:Y:S01]  /*0030*/  S2UR UR4, SR_CTAID.X ;  /* 0x00000000000479c3 */ /* 0x000fe20000002500 */
[----:B------:R-:W0:Y:S01]  /*0040*/  S2R R3, SR_TID.Y ;  /* 0x0000000000037919 */ /* 0x000e220000002200 */
[----:B------:R-:W0:Y:S01]  /*0050*/  LDCU UR8, c[0x0][0x360] ;  /* 0x00006c00ff0877ac */ /* 0x000e220008000800 */
[----:B------:R-:W2:Y:S05]  /*0060*/  LDCU UR9, c[0x0][0x390] ;  /* 0x00007200ff0977ac */ /* 0x000eaa0008000800 */
[----:B------:R-:W1:Y:S01]  /*0070*/  S2UR UR6, SR_CTAID.Y ;  /* 0x00000000000679c3 */ /* 0x000e620000002600 */
[----:B------:R-:W-:-:S07]  /*0080*/  UMOV UR5, URZ ;  /* 0x000000ff00057c82 */ /* 0x000fce0008000000 */
[----:B------:R-:W3:Y:S01]  /*0090*/  LDC R5, c[0x0][0x364] ;  /* 0x0000d900ff057b82 */ /* 0x000ee20000000800 */
[----:B-1----:R-:W-:Y:S01]  /*00a0*/  UIMAD.WIDE.U32 UR4, UR6, UR7, UR4 ;  /* 0x00000007060472a5 */ /* 0x002fe2000f8e0004 */
[----:B0-----:R-:W-:Y:S02]  /*00b0*/  IMAD R2, R3, UR8, R2 ;  /* 0x0000000803027c24 */ /* 0x001fe4000f8e0202 */
[----:B------:R-:W-:Y:S02]  /*00c0*/  HFMA2 R3, -RZ, RZ, 0, 0 ;  /* 0x00000000ff037431 */ /* 0x000fe400000001ff */
[----:B---3--:R-:W-:-:S04]  /*00d0*/  IMAD R5, R5, UR8, RZ ;  /* 0x0000000805057c24 */ /* 0x008fc8000f8e02ff */
[C---:B------:R-:W-:Y:S02]  /*00e0*/  IMAD R7, R5.reuse, UR5, RZ ;  /* 0x0000000505077c24 */ /* 0x040fe4000f8e02ff */
[----:B------:R-:W-:Y:S01]  /*00f0*/  IMAD.WIDE.U32 R2, R5, UR4, R2 ;  /* 0x0000000405027c25 */ /* 0x000fe2000f8e0002 */
[----:B--2---:R-:W-:-:S04]  /*0100*/  USHF.R.S32.HI UR4, URZ, 0x1f, UR9 ;  /* 0x0000001fff047899 */ /* 0x004fc80008011409 */
[----:B------:R-:W-:Y:S02]  /*0110*/  IADD3 R7, PT, PT, R3, R7, RZ ;  /* 0x0000000703077210 */ /* 0x000fe40007ffe0ff */
[----:B------:R-:W-:-:S04]  /*0120*/  ISETP.GE.U32.AND P0, PT, R2, UR9, PT ;  /* 0x0000000902007c0c */ /* 0x000fc8000bf06070 */
[----:B------:R-:W-:-:S13]  /*0130*/  ISETP.GE.U32.AND.EX P0, PT, R7, UR4, PT, P0 ;  /* 0x0000000407007c0c */ /* 0x000fda000bf06100 */
[----:B------:R-:W-:Y:S05]  /*0140*/  @P0 EXIT ;  /* 0x000000000000094d */ /* 0x000fea0003800000 */
[----:B------:R-:W0:Y:S01]  /*0150*/  LDCU.64 UR4, c[0x0][0x380] ;  /* 0x00007000ff0477ac */ /* 0x000e220008000a00 */
[C---:B------:R-:W-:Y:S02]  /*0160*/  SHF.L.U32 R9, R2.reuse, 0x2, RZ ;  /* 0x0000000202097819 */ /* 0x040fe400000006ff */
[----:B------:R-:W-:Y:S01]  /*0170*/  SHF.L.U64.HI R7, R2, 0x2, R7 ;  /* 0x0000000202077819 */ /* 0x000fe20000010207 */
[----:B------:R-:W1:Y:S01]  /*0180*/  LDCU.64 UR8, c[0x0][0x358] ;  /* 0x00006b00ff0877ac */ /* 0x000e620008000a00 */
[----:B0-----:R-:W-:-:S04]  /*0190*/  IADD3 R16, P0, PT, R9, UR4, RZ ;  /* 0x0000000409107c10 */ /* 0x001fc8000ff1e0ff */
[----:B------:R-:W-:-:S05]  /*01a0*/  IADD3.X R17, PT, PT, R7, UR5, RZ, P0, !PT ;  /* 0x0000000507117c10 */ /* 0x000fca00087fe4ff */
[----:B-1----:R-:W2:Y:S04]  /*01b0*/  LDG.E.U8 R8, desc[UR8][R16.64+0x1] ;  /* 0x0000010810087981 */ /* 0x002ea8000c1e1100 */
[----:B------:R-:W3:Y:S04]  /*01c0*/  LDG.E.U8 R5, desc[UR8][R16.64] ;  /* 0x0000000810057981 */ /* 0x000ee8000c1e1100 */
[----:B------:R-:W4:Y:S01]  /*01d0*/  LDG.E.U8 R6, desc[UR8][R16.64+0x2] ;  /* 0x0000020810067981 */ /* 0x000f22000c1e1100 */
[----:B------:R-:W-:Y:S01]  /*01e0*/  BSSY.RECONVERGENT B0, `(.L_x_0) ;  /* 0x0000012000007945 */ /* 0x000fe20003800200 */
[----:B--2---:R-:W-:-:S02]  /*01f0*/  I2FP.F32.U32 R8, R8 ;  /* 0x0000000800087245 */ /* 0x004fc40000201000 */
[----:B---3--:R-:W-:-:S03]  /*0200*/  I2FP.F32.U32 R5, R5 ;  /* 0x0000000500057245 */ /* 0x008fc60000201000 */
[----:B------:R-:W-:Y:S01]  /*0210*/  FMUL R0, R8, R8 ;  /* 0x0000000808007220 */ /* 0x000fe20000400000 */
[----:B----4-:R-:W-:-:S03]  /*0220*/  I2FP.F32.U32 R6, R6 ;  /* 0x0000000600067245 */ /* 0x010fc60000201000 */
[----:B------:R-:W-:-:S04]  /*0230*/  FFMA R3, R5, R5, R0 ;  /* 0x0000000505037223 */ /* 0x000fc80000000000 */
[----:B------:R-:W-:-:S04]  /*0240*/  FFMA R0, R6, R6, R3 ;  /* 0x0000000606007223 */ /* 0x000fc80000000003 */
[----:B------:R-:W-:Y:S01]  /*0250*/  VIADD R2, R0, 0xf3000000 ;  /* 0xf300000000027836 */ /* 0x000fe20000000000 */
[----:B------:R0:W1:Y:S04]  /*0260*/  MUFU.RSQ R3, R0 ;  /* 0x0000000000037308 */ /* 0x0000680000001400 */
[----:B------:R-:W-:-:S13]  /*0270*/  ISETP.GT.U32.AND P0, PT, R2, 0x727fffff, PT ;  /* 0x727fffff0200780c */ /* 0x000fda0003f04070 */
[----:B01----:R-:W-:Y:S05]  /*0280*/  @!P0 BRA `(.L_x_1) ;  /* 0x00000000000c8947 */ /* 0x003fea0003800000 */
[----:B------:R-:W-:-:S07]  /*0290*/  MOV R13, 0x2b0 ;  /* 0x000002b0000d7802 */ /* 0x000fce0000000f00 */
[----:B------:R-:W-:Y:S05]  /*02a0*/  CALL.REL.NOINC `($__internal_0_$__cuda_sm20_sqrt_rn_f32_slowpath) ;  /* 0x0000001800087944 */ /* 0x000fea0003c00000 */
[----:B------:R-:W-:Y:S05]  /*02b0*/  BRA `(.L_x_2) ;  /* 0x0000000000107947 */ /* 0x000fea0003800000 */
.L_x_1:
[----:B------:R-:W-:Y:S01]  /*02c0*/  FMUL.FTZ R11, R0, R3 ;  /* 0x00000003000b7220 */ /* 0x000fe20000410000 */
[----:B------:R-:W-:-:S03]  /*02d0*/  FMUL.FTZ R3, R3, 0.5 ;  /* 0x3f00000003037820 */ /* 0x000fc60000410000 */
[----:B------:R-:W-:-:S04]  /*02e0*/  FFMA R0, -R11, R11, R0 ;  /* 0x0000000b0b007223 */ /* 0x000fc80000000100 */
[----:B------:R-:W-:-:S07]  /*02f0*/  FFMA R4, R0, R3, R11 ;  /* 0x0000000300047223 */ /* 0x000fce000000000b */
.L_x_2:
[----:B------:R-:W-:Y:S05]  /*0300*/  BSYNC.RECONVERGENT B0 ;  /* 0x0000000000007941 */ /* 0x000fea0003800200 */
.L_x_0:
[----:B------:R-:W0:Y:S01]  /*0310*/  LDCU UR4, c[0x3][0x180] ;  /* 0x00c03000ff0477ac */ /* 0x000e220008000800 */
[C---:B------:R-:W-:Y:S02]  /*0320*/  FSETP.GEU.AND P0, PT, R4.reuse, 9.9999999747524270788e-07, PT ;  /* 0x358637bd0400780b */ /* 0x040fe40003f0e000 */
[----:B------:R-:W-:Y:S02]  /*0330*/  PRMT R20, RZ, 0x7610, R20 ;  /* 0x00007610ff147816 */ /* 0x000fe40000000014 */
[----:B------:R-:W-:Y:S01]  /*0340*/  FSEL R4, R4, 1, P0 ;  /* 0x3f80000004047808 */ /* 0x000fe20000000000 */
[----:B0-----:R-:W-:-:S09]  /*0350*/  UISETP.GE.AND UP0, UPT, UR4, 0x1, UPT ;  /* 0x000000010400788c */ /* 0x001fd2000bf06270 */
[----:B------:R-:W-:Y:S05]  /*0360*/  BRA.U !UP0, `(.L_x_3) ;  /* 0x0000001508ac7547 */ /* 0x000fea000b800000 */
[----:B------:R-:W-:Y:S01]  /*0370*/  UISETP.GE.U32.AND UP0, UPT, UR4, 0x8, UPT ;  /* 0x000000080400788c */ /* 0x000fe2000bf06070 */
[----:B------:R-:W-:Y:S01]  /*0380*/  HFMA2 R3, -RZ, RZ, 0, 0 ;  /* 0x00000000ff037431 */ /* 0x000fe200000001ff */
[----:B------:R-:W-:Y:S01]  /*0390*/  MOV R22, 0xce6e6b28 ;  /* 0xce6e6b2800167802 */ /* 0x000fe20000000f00 */
[----:B------:R-:W-:Y:S01]  /*03a0*/  IMAD.MOV.U32 R20, RZ, RZ, RZ ;  /* 0x000000ffff147224 */ /* 0x000fe200078e00ff */
[----:B------:R-:W-:-:S05]  /*03b0*/  ULOP3.LUT UR5, UR4, 0x7, URZ, 0xc0, !UPT ;  /* 0x0000000704057892 */ /* 0x000fca000f8ec0ff */
[----:B------:R-:W-:Y:S07]  /*03c0*/  BRA.U !UP0, `(.L_x_4) ;  /* 0x0000000908e07547 */ /* 0x000fee000b800000 */
[----:B------:R-:W-:Y:S01]  /*03d0*/  ULOP3.LUT UR4, UR4, 0x7ffffff8, URZ, 0xc0, !UPT ;  /* 0x7ffffff804047892 */ /* 0x000fe2000f8ec0ff */
[----:B------:R-:W-:Y:S01]  /*03e0*/  MOV R22, 0xce6e6b28 ;  /* 0xce6e6b2800167802 */ /* 0x000fe20000000f00 */
[----:B------:R-:W-:Y:S01]  /*03f0*/  IMAD.MOV.U32 R20, RZ, RZ, RZ ;  /* 0x000000ffff147224 */ /* 0x000fe200078e00ff */
[----:B------:R-:W-:Y:S01]  /*0400*/  MOV R12, RZ ;  /* 0x000000ff000c7202 */ /* 0x000fe20000000f00 */
[----:B------:R-:W-:Y:S02]  /*0410*/  UMOV UR10, 0x30 ;  /* 0x00000030000a7882 */ /* 0x000fe40000000000 */
[----:B------:R-:W-:-:S07]  /*0420*/  MOV R3, UR4 ;  /* 0x0000000400037c02 */ /* 0x000fce0008000f00 */
.L_x_21:
[----:B------:R-:W0:Y:S01]  /*0430*/  LDCU.64 UR6, c[0x3][UR10+-0x30] ;  /* 0x00fffa000a0677ac */ /* 0x000e220008000a00 */
[----:B------:R-:W1:Y:S01]  /*0440*/  MUFU.RCP R13, R4 ;  /* 0x00000004000d7308 */ /* 0x000e620000001000 */
[----:B------:R-:W-:Y:S01]  /*0450*/  BSSY.RECONVERGENT B2, `(.L_x_5) ;  /* 0x000000f000027945 */ /* 0x000fe20003800200 */
[----:B------:R-:W2:Y:S01]  /*0460*/  LDCU UR4, c[0x3][UR10+-0x28] ;  /* 0x00fffb000a0477ac */ /* 0x000ea20008000800 */
[----:B0-----:R-:W-:Y:S01]  /*0470*/  FMUL R0, R8, UR7 ;  /* 0x0000000708007c20 */ /* 0x001fe20008400000 */
[----:B-1----:R-:W-:-:S03]  /*0480*/  FFMA R2, -R4, R13, 1 ;  /* 0x3f80000004027423 */ /* 0x002fc6000000010d */
[----:B------:R-:W-:Y:S01]  /*0490*/  FFMA R11, R5, UR6, R0 ;  /* 0x00000006050b7c23 */ /* 0x000fe20008000000 */
[----:B------:R-:W-:-:S03]  /*04a0*/  FFMA R13, R13, R2, R13 ;  /* 0x000000020d0d7223 */ /* 0x000fc6000000000d */
[----:B--2---:R-:W-:-:S04]  /*04b0*/  FFMA R0, R6, UR4, R11 ;  /* 0x0000000406007c23 */ /* 0x004fc8000800000b */
[----:B------:R-:W0:Y:S01]  /*04c0*/  FCHK P0, R0, R4 ;  /* 0x0000000400007302 */ /* 0x000e220000000000 */
[----:B------:R-:W-:-:S04]  /*04d0*/  FFMA R2, R0, R13, RZ ;  /* 0x0000000d00027223 */ /* 0x000fc800000000ff */
[----:B------:R-:W-:-:S04]  /*04e0*/  FFMA R10, -R4, R2, R0 ;  /* 0x00000002040a7223 */ /* 0x000fc80000000100 */
[----:B------:R-:W-:Y:S01]  /*04f0*/  FFMA R13, R13, R10, R2 ;  /* 0x0000000a0d0d7223 */ /* 0x000fe20000000002 */
[----:B0-----:R-:W-:Y:S06]  /*0500*/  @!P0 BRA `(.L_x_6) ;  /* 0x00000000000c8947 */ /* 0x001fec0003800000 */
[----:B------:R-:W-:-:S07]  /*0510*/  MOV R10, 0x530 ;  /* 0x00000530000a7802 */ /* 0x000fce0000000f00 */
[----:B------:R-:W-:Y:S05]  /*0520*/  CALL.REL.NOINC `($__internal_1_$__cuda_sm3x_div_rn_noftz_f32_slowpath) ;  /* 0x0000001400c47944 */ /* 0x000fea0003c00000 */
[----:B------:R-:W-:-:S07]  /*0530*/  MOV R13, R0 ;  /* 0x00000000000d7202 */ /* 0x000fce0000000f00 */
.L_x_6:
[----:B------:R-:W-:Y:S05]  /*0540*/  BSYNC.RECONVERGENT B2 ;  /* 0x0000000000027941 */ /* 0x000fea0003800200 */
.L_x_5:
[----:B------:R-:W0:Y:S01]  /*0550*/  LDCU.64 UR6, c[0x3][UR10+-0x20] ;  /* 0x00fffc000a0677ac */ /* 0x000e220008000a00 */
[----:B------:R-:W1:Y:S01]  /*0560*/  MUFU.RCP R15, R4 ;  /* 0x00000004000f7308 */ /* 0x000e620000001000 */
[CC--:B------:R-:W-:Y:S01]  /*0570*/  FSETP.GT.AND P0, PT, R13.reuse, R22.reuse, PT ;  /* 0x000000160d00720b */ /* 0x0c0fe20003f04000 */
[----:B------:R-:W-:Y:S01]  /*0580*/  BSSY.RECONVERGENT B2, `(.L_x_7) ;  /* 0x0000012000027945 */ /* 0x000fe20003800200 */
[----:B------:R-:W2:Y:S02]  /*0590*/  LDCU UR4, c[0x3][UR10+-0x24] ;  /* 0x00fffb800a0477ac */ /* 0x000ea40008000800 */
[----:B------:R-:W-:Y:S02]  /*05a0*/  FSEL R22, R13, R22, P0 ;  /* 0x000000160d167208 */ /* 0x000fe40000000000 */
[----:B------:R-:W-:Y:S01]  /*05b0*/  SEL R20, R12, R20, P0 ;  /* 0x000000140c147207 */ /* 0x000fe20000000000 */
[----:B0-----:R-:W-:Y:S01]  /*05c0*/  FMUL R0, R8, UR6 ;  /* 0x0000000608007c20 */ /* 0x001fe20008400000 */
[----:B-1----:R-:W-:-:S03]  /*05d0*/  FFMA R2, -R4, R15, 1 ;  /* 0x3f80000004027423 */ /* 0x002fc6000000010f */
[----:B--2---:R-:W-:Y:S01]  /*05e0*/  FFMA R11, R5, UR4, R0 ;  /* 0x00000004050b7c23 */ /* 0x004fe20008000000 */
[----:B------:R-:W-:-:S03]  /*05f0*/  FFMA R0, R15, R2, R15 ;  /* 0x000000020f007223 */ /* 0x000fc6000000000f */
[----:B------:R-:W-:-:S04]  /*0600*/  FFMA R15, R6, UR7, R11 ;  /* 0x00000007060f7c23 */ /* 0x000fc8000800000b */
[----:B------:R-:W0:Y:S01]  /*0610*/  FCHK P1, R15, R4 ;  /* 0x000000040f007302 */ /* 0x000e220000020000 */
[----:B------:R-:W-:-:S04]  /*0620*/  FFMA R11, R0, R15, RZ ;  /* 0x0000000f000b7223 */ /* 0x000fc800000000ff */
[----:B------:R-:W-:-:S04]  /*0630*/  FFMA R2, -R4, R11, R15 ;  /* 0x0000000b04027223 */ /* 0x000fc8000000010f */
[----:B------:R-:W-:Y:S01]  /*0640*/  FFMA R11, R0, R2, R11 ;  /* 0x00000002000b7223 */ /* 0x000fe2000000000b */
[----:B0-----:R-:W-:Y:S06]  /*0650*/  @!P1 BRA `(.L_x_8) ;  /* 0x0000000000109947 */ /* 0x001fec0003800000 */
[----:B------:R-:W-:Y:S02]  /*0660*/  MOV R0, R15 ;  /* 0x0000000f00007202 */ /* 0x000fe40000000f00 */
[----:B------:R-:W-:-:S07]  /*0670*/  MOV R10, 0x690 ;  /* 0x00000690000a7802 */ /* 0x000fce0000000f00 */
[----:B------:R-:W-:Y:S05]  /*0680*/  CALL.REL.NOINC `($__internal_1_$__cuda_sm3x_div_rn_noftz_f32_slowpath) ;  /* 0x00000014006c7944 */ /* 0x000fea0003c00000 */
[----:B------:R-:W-:-:S07]  /*0690*/  IMAD.MOV.U32 R11, RZ, RZ, R0 ;  /* 0x000000ffff0b7224 */ /* 0x000fce00078e0000 */
.L_x_8:
[----:B------:R-:W-:Y:S05]  /*06a0*/  BSYNC.RECONVERGENT B2 ;  /* 0x0000000000027941 */ /* 0x000fea0003800200 */
.L_x_7:
[----:B------:R-:W0:Y:S01]  /*06b0*/  LDCU.64 UR6, c[0x3][UR10+-0x18] ;  /* 0x00fffd000a0677ac */ /* 0x000e220008000a00 */
[----:B------:R-:W1:Y:S01]  /*06c0*/  MUFU.RCP R15, R4 ;  /* 0x00000004000f7308 */ /* 0x000e620000001000 */
[CC--:B------:R-:W-:Y:S01]  /*06d0*/  FSETP.GT.AND P0, PT, R11.reuse, R22.reuse, PT ;  /* 0x000000160b00720b */ /* 0x0c0fe20003f04000 */
[----:B------:R-:W-:Y:S01]  /*06e0*/  BSSY.RECONVERGENT B2, `(.L_x_9) ;  /* 0x0000012000027945 */ /* 0x000fe20003800200 */
[----:B------:R-:W2:Y:S02]  /*06f0*/  LDCU UR4, c[0x3][UR10+-0x10] ;  /* 0x00fffe000a0477ac */ /* 0x000ea40008000800 */
[----:B------:R-:W-:-:S09]  /*0700*/  FSEL R22, R11, R22, P0 ;  /* 0x000000160b167208 */ /* 0x000fd20000000000 */
[----:B------:R-:W-:Y:S01]  /*0710*/  @P0 IADD3 R20, PT, PT, R12, 0x1, RZ ;  /* 0x000000010c140810 */ /* 0x000fe20007ffe0ff */
        /* <DEDUP_REMOVED lines=13> */
[----:B------:R-:W-:-:S07]  /*07f0*/  MOV R13, R0 ;  /* 0x00000000000d7202 */ /* 0x000fce0000000f00 */
.L_x_10:
[----:B------:R-:W-:Y:S05]  /*0800*/  BSYNC.RECONVERGENT B2 ;  /* 0x0000000000027941 */ /* 0x000fea0003800200 */
.L_x_9:
[----:B------:R-:W0:Y:S01]  /*0810*/  LDCU.64 UR6, c[0x3][UR10+-0x8] ;  /* 0x00ffff000a0677ac */ /* 0x000e220008000a00 */
[----:B------:R-:W1:Y:S01]  /*0820*/  MUFU.RCP R15, R4 ;  /* 0x00000004000f7308 */ /* 0x000e620000001000 */
[CC--:B------:R-:W-:Y:S01]  /*0830*/  FSETP.GT.AND P0, PT, R13.reuse, R22.reuse, PT ;  /* 0x000000160d00720b */ /* 0x0c0fe20003f04000 */
[----:B------:R-:W-:Y:S01]  /*0840*/  BSSY.RECONVERGENT B2, `(.L_x_11) ;  /* 0x0000012000027945 */ /* 0x000fe20003800200 */
[----:B------:R-:W2:Y:S02]  /*0850*/  LDCU UR4, c[0x3][UR10+-0xc] ;  /* 0x00fffe800a0477ac */ /* 0x000ea40008000800 */
[----:B------:R-:W-:-:S09]  /*0860*/  FSEL R22, R13, R22, P0 ;  /* 0x000000160d167208 */ /* 0x000fd20000000000 */
[----:B------:R-:W-:Y:S02]  /*0870*/  @P0 VIADD R20, R12, 0x2 ;  /* 0x000000020c140836 */ /* 0x000fe40000000000 */
        /* <DEDUP_REMOVED lines=14> */
.L_x_12:
[----:B------:R-:W-:Y:S05]  /*0960*/  BSYNC.RECONVERGENT B2 ;  /* 0x0000000000027941 */ /* 0x000fea0003800200 */
.L_x_11:
        /* <DEDUP_REMOVED lines=17> */
[----:B------:R-:W-:Y:S01]  /*0a80*/  IMAD.MOV.U32 R0, RZ, RZ, R15 ;  /* 0x000000ffff007224 */ /* 0x000fe200078e000f */
[----:B------:R-:W-:-:S07]  /*0a90*/  MOV R10, 0xab0 ;  /* 0x00000ab0000a7802 */ /* 0x000fce0000000f00 */
[----:B------:R-:W-:Y:S05]  /*0aa0*/  CALL.REL.NOINC `($__internal_1_$__cuda_sm3x_div_rn_noftz_f32_slowpath) ;  /* 0x0000001000647944 */ /* 0x000fea0003c00000 */
[----:B------:R-:W-:-:S07]  /*0ab0*/  MOV R13, R0 ;  /* 0x00000000000d7202 */ /* 0x000fce0000000f00 */
.L_x_14:
[----:B------:R-:W-:Y:S05]  /*0ac0*/  BSYNC.RECONVERGENT B2 ;  /* 0x0000000000027941 */ /* 0x000fea0003800200 */
.L_x_13:
        /* <DEDUP_REMOVED lines=21> */
.L_x_16:
[----:B------:R-:W-:Y:S05]  /*0c20*/  BSYNC.RECONVERGENT B2 ;  /* 0x0000000000027941 */ /* 0x000fea0003800200 */
.L_x_15:
        /* <DEDUP_REMOVED lines=21> */
.L_x_18:
[----:B------:R-:W-:Y:S05]  /*0d80*/  BSYNC.RECONVERGENT B2 ;  /* 0x0000000000027941 */ /* 0x000fea0003800200 */
.L_x_17:
        /* <DEDUP_REMOVED lines=20> */
.L_x_20:
[----:B------:R-:W-:Y:S05]  /*0ed0*/  BSYNC.RECONVERGENT B2 ;  /* 0x0000000000027941 */ /* 0x000fea0003800200 */
.L_x_19:
[----:B------:R-:W-:Y:S01]  /*0ee0*/  FSETP.GT.AND P0, PT, R0, R22, PT ;  /* 0x000000160000720b */ /* 0x000fe20003f04000 */
[----:B------:R-:W-:-:S03]  /*0ef0*/  UIADD3 UR10, UPT, UPT, UR10, 0x60, URZ ;  /* 0x000000600a0a7890 */ /* 0x000fc6000fffe0ff */
[----:B------:R-:W-:-:S09]  /*0f00*/  FSEL R22, R0, R22, P0 ;  /* 0x0000001600167208 */ /* 0x000fd20000000000 */
[C---:B------:R-:W-:Y:S02]  /*0f10*/  @P0 IADD3 R20, PT, PT, R12.reuse, 0x7, RZ ;  /* 0x000000070c140810 */ /* 0x040fe40007ffe0ff */
[----:B------:R-:W-:-:S04]  /*0f20*/  IADD3 R12, PT, PT, R12, 0x8, RZ ;  /* 0x000000080c0c7810 */ /* 0x000fc80007ffe0ff */
[----:B------:R-:W-:-:S13]  /*0f30*/  ISETP.NE.AND P1, PT, R12, R3, PT ;  /* 0x000000030c00720c */ /* 0x000fda0003f25270 */
[----:B------:R-:W-:Y:S05]  /*0f40*/  @P1 BRA `(.L_x_21) ;  /* 0xfffffff400381947 */ /* 0x000fea000383ffff */
.L_x_4:
[----:B------:R-:W-:-:S09]  /*0f50*/  UISETP.NE.AND UP0, UPT, UR5, URZ, UPT ;  /* 0x000000ff0500728c */ /* 0x000fd2000bf05270 */
[----:B------:R-:W-:Y:S05]  /*0f60*/  BRA.U !UP0, `(.L_x_3) ;  /* 0x0000000908ac7547 */ /* 0x000fea000b800000 */
[----:B------:R-:W0:Y:S01]  /*0f70*/  LDCU UR4, c[0x3][0x180] ;  /* 0x00c03000ff0477ac */ /* 0x000e220008000800 */
[----:B------:R-:W-:Y:S02]  /*0f80*/  UISETP.GE.U32.AND UP0, UPT, UR5, 0x4, UPT ;  /* 0x000000040500788c */ /* 0x000fe4000bf06070 */
[----:B0-----:R-:W-:-:S07]  /*0f90*/  ULOP3.LUT UR4, UR4, 0x3, URZ, 0xc0, !UPT ;  /* 0x0000000304047892 */ /* 0x001fce000f8ec0ff */
[----:B------:R-:W-:Y:S05]  /*0fa0*/  BRA.U !UP0, `(.L_x_22) ;  /* 0x0000000508707547 */ /* 0x000fea000b800000 */
[----:B------:R-:W-:Y:S01]  /*0fb0*/  IMAD R12, R3, 0xc, RZ ;  /* 0x0000000c030c7824 */ /* 0x000fe200078e02ff */
[----:B------:R-:W0:Y:S01]  /*0fc0*/  MUFU.RCP R13, R4 ;  /* 0x00000004000d7308 */ /* 0x000e220000001000 */
[----:B------:R-:W-:Y:S02]  /*0fd0*/  BSSY.RECONVERGENT B2, `(.L_x_23) ;  /* 0x0000011000027945 */ /* 0x000fe40003800200 */
[----:B------:R-:W1:Y:S08]  /*0fe0*/  LDC.64 R10, c[0x3][R12] ;  /* 0x00c000000c0a7b82 */ /* 0x000e700000000a00 */
[----:B------:R-:W2:Y:S01]  /*0ff0*/  LDC R2, c[0x3][R12+0x8] ;  /* 0x00c002000c027b82 */ /* 0x000ea20000000800 */
[----:B-1----:R-:W-:-:S04]  /*1000*/  FMUL R0, R8, R11 ;  /* 0x0000000b08007220 */ /* 0x002fc80000400000 */
[----:B------:R-:W-:Y:S01]  /*1010*/  FFMA R11, R5, R10, R0 ;  /* 0x0000000a050b7223 */ /* 0x000fe20000000000 */
[----:B0-----:R-:W-:-:S03]  /*1020*/  FFMA R0, -R4, R13, 1 ;  /* 0x3f80000004007423 */ /* 0x001fc6000000010d */
[----:B--2---:R-:W-:Y:S01]  /*1030*/  FFMA R15, R6, R2, R11 ;  /* 0x00000002060f7223 */ /* 0x004fe2000000000b */
[----:B------:R-:W-:-:S03]  /*1040*/  FFMA R0, R13, R0, R13 ;  /* 0x000000000d007223 */ /* 0x000fc6000000000d */
        /* <DEDUP_REMOVED lines=9> */
.L_x_24:
[----:B------:R-:W-:Y:S05]  /*10e0*/  BSYNC.RECONVERGENT B2 ;  /* 0x0000000000027941 */ /* 0x000fea0003800200 */
.L_x_23:
[----:B------:R-:W0:Y:S01]  /*10f0*/  LDC.64 R10, c[0x3][R12+0x10] ;  /* 0x00c004000c0a7b82 */ /* 0x000e220000000a00 */
[----:B------:R-:W1:Y:S01]  /*1100*/  MUFU.RCP R19, R4 ;  /* 0x0000000400137308 */ /* 0x000e620000001000 */
[-C--:B------:R-:W-:Y:S01]  /*1110*/  FSETP.GT.AND P0, PT, R13, R22.reuse, PT ;  /* 0x000000160d00720b */ /* 0x080fe20003f04000 */
[----:B------:R-:W-:Y:S01]  /*1120*/  BSSY.RECONVERGENT B2, `(.L_x_25) ;  /* 0x0000013000027945 */ /* 0x000fe20003800200 */
[----:B------:R-:W-:Y:S02]  /*1130*/  IADD3 R21, PT, PT, R3, 0x1, RZ ;  /* 0x0000000103157810 */ /* 0x000fe40007ffe0ff */
[----:B------:R-:W-:Y:S02]  /*1140*/  FSEL R22, R13, R22, P0 ;  /* 0x000000160d167208 */ /* 0x000fe40000000000 */
[----:B------:R-:W2:Y:S01]  /*1150*/  LDC R0, c[0x3][R12+0xc] ;  /* 0x00c003000c007b82 */ /* 0x000ea20000000800 */
[----:B------:R-:W-:Y:S01]  /*1160*/  SEL R20, R3, R20, P0 ;  /* 0x0000001403147207 */ /* 0x000fe20000000000 */
[----:B-1----:R-:W-:Y:S01]  /*1170*/  FFMA R2, -R4, R19, 1 ;  /* 0x3f80000004027423 */ /* 0x002fe20000000113 */
[----:B0-----:R-:W-:-:S04]  /*1180*/  FMUL R10, R8, R10 ;  /* 0x0000000a080a7220 */ /* 0x001fc80000400000 */
[----:B--2---:R-:W-:Y:S01]  /*1190*/  FFMA R15, R5, R0, R10 ;  /* 0x00000000050f7223 */ /* 0x004fe2000000000a */
[----:B------:R-:W-:-:S03]  /*11a0*/  FFMA R0, R19, R2, R19 ;  /* 0x0000000213007223 */ /* 0x000fc60000000013 */
[----:B------:R-:W-:-:S04]  /*11b0*/  FFMA R15, R6, R11, R15 ;  /* 0x0000000b060f7223 */ /* 0x000fc8000000000f */
        /* <DEDUP_REMOVED lines=9> */
.L_x_26:
[----:B------:R-:W-:Y:S05]  /*1250*/  BSYNC.RECONVERGENT B2 ;  /* 0x0000000000027941 */ /* 0x000fea0003800200 */
.L_x_25:
[----:B------:R-:W0:Y:S01]  /*1260*/  LDC.64 R10, c[0x3][R12+0x18] ;  /* 0x00c006000c0a7b82 */ /* 0x000e220000000a00 */
[----:B------:R-:W1:Y:S01]  /*1270*/  MUFU.RCP R15, R4 ;  /* 0x00000004000f7308 */ /* 0x000e620000001000 */
[CC--:B------:R-:W-:Y:S01]  /*1280*/  FSETP.GT.AND P0, PT, R13.reuse, R22.reuse, PT ;  /* 0x000000160d00720b */ /* 0x0c0fe20003f04000 */
[----:B------:R-:W-:Y:S03]  /*1290*/  BSSY.RECONVERGENT B2, `(.L_x_27) ;  /* 0x0000013000027945 */ /* 0x000fe60003800200 */
[----:B------:R-:W-:Y:S02]  /*12a0*/  FSEL R22, R13, R22, P0 ;  /* 0x000000160d167208 */ /* 0x000fe40000000000 */
[----:B------:R-:W2:Y:S01]  /*12b0*/  LDC R2, c[0x3][R12+0x20] ;  /* 0x00c008000c027b82 */ /* 0x000ea20000000800 */
[----:B------:R-:W-:Y:S02]  /*12c0*/  SEL R21, R21, R20, P0 ;  /* 0x0000001415157207 */ /* 0x000fe40000000000 */
[----:B------:R-:W-:Y:S01]  /*12d0*/  IADD3 R20, PT, PT, R3, 0x2, RZ ;  /* 0x0000000203147810 */ /* 0x000fe20007ffe0ff */
[----:B-1----:R-:W-:Y:S01]  /*12e0*/  FFMA R14, -R4, R15, 1 ;  /* 0x3f800000040e7423 */ /* 0x002fe2000000010f */
[----:B0-----:R-:W-:-:S04]  /*12f0*/  FMUL R0, R8, R11 ;  /* 0x0000000b08007220 */ /* 0x001fc80000400000 */
[----:B------:R-:W-:Y:S01]  /*1300*/  FFMA R11, R5, R10, R0 ;  /* 0x0000000a050b7223 */ /* 0x000fe20000000000 */
[----:B------:R-:W-:-:S03]  /*1310*/  FFMA R0, R15, R14, R15 ;  /* 0x0000000e0f007223 */ /* 0x000fc6000000000f */
[----:B--2---:R-:W-:-:S04]  /*1320*/  FFMA R15, R6, R2, R11 ;  /* 0x00000002060f7223 */ /* 0x004fc8000000000b */
        /* <DEDUP_REMOVED lines=9> */
.L_x_28:
[----:B------:R-:W-:Y:S05]  /*13c0*/  BSYNC.RECONVERGENT B2 ;  /* 0x0000000000027941 */ /* 0x000fea0003800200 */
.L_x_27:
[----:B------:R-:W0:Y:S01]  /*13d0*/  LDC.64 R10, c[0x3][R12+0x28] ;  /* 0x00c00a000c0a7b82 */ /* 0x000e220000000a00 */
[----:B------:R-:W1:Y:S01]  /*13e0*/  MUFU.RCP R19, R4 ;  /* 0x0000000400137308 */ /* 0x000e620000001000 */
[-C--:B------:R-:W-:Y:S01]  /*13f0*/  FSETP.GT.AND P0, PT, R13, R22.reuse, PT ;  /* 0x000000160d00720b */ /* 0x080fe20003f04000 */
[----:B------:R-:W-:Y:S03]  /*1400*/  BSSY.RECONVERGENT B2, `(.L_x_29) ;  /* 0x0000012000027945 */ /* 0x000fe60003800200 */
[----:B------:R-:W-:Y:S01]  /*1410*/  SEL R21, R20, R21, P0 ;  /* 0x0000001514157207 */ /* 0x000fe20000000000 */
[----:B------:R-:W-:Y:S01]  /*1420*/  VIADD R20, R3, 0x3 ;  /* 0x0000000303147836 */ /* 0x000fe20000000000 */
[----:B------:R-:W2:Y:S01]  /*1430*/  LDC R0, c[0x3][R12+0x24] ;  /* 0x00c009000c007b82 */ /* 0x000ea20000000800 */
[----:B------:R-:W-:Y:S01]  /*1440*/  FSEL R22, R13, R22, P0 ;  /* 0x000000160d167208 */ /* 0x000fe20000000000 */
        /* <DEDUP_REMOVED lines=13> */
.L_x_30:
[----:B------:R-:W-:Y:S05]  /*1520*/  BSYNC.RECONVERGENT B2 ;  /* 0x0000000000027941 */ /* 0x000fea0003800200 */
.L_x_29:
[CC--:B------:R-:W-:Y:S02]  /*1530*/  FSETP.GT.AND P0, PT, R0.reuse, R22.reuse, PT ;  /* 0x000000160000720b */ /* 0x0c0fe40003f04000 */
[----:B------:R-:W-:Y:S02]  /*1540*/  IADD3 R3, PT, PT, R3, 0x4, RZ ;  /* 0x0000000403037810 */ /* 0x000fe40007ffe0ff */
[----:B------:R-:W-:Y:S02]  /*1550*/  FSEL R22, R0, R22, P0 ;  /* 0x0000001600167208 */ /* 0x000fe40000000000 */
[----:B------:R-:W-:-:S07]  /*1560*/  SEL R20, R20, R21, P0 ;  /* 0x0000001514147207 */ /* 0x000fce0000000000 */
.L_x_22:
[----:B------:R-:W-:-:S09]  /*1570*/  UISETP.NE.AND UP0, UPT, UR4, URZ, UPT ;  /* 0x000000ff0400728c */ /* 0x000fd2000bf05270 */
[----:B------:R-:W-:Y:S05]  /*1580*/  BRA.U !UP0, `(.L_x_3) ;  /* 0x0000000508247547 */ /* 0x000fea000b800000 */
[----:B------:R-:W-:-:S09]  /*1590*/  UISETP.NE.AND UP0, UPT, UR4, 0x1, UPT ;  /* 0x000000010400788c */ /* 0x000fd2000bf05270 */
        /* <DEDUP_REMOVED lines=20> */
.L_x_33:
[----:B------:R-:W-:Y:S05]  /*16e0*/  BSYNC.RECONVERGENT B2 ;  /* 0x0000000000027941 */ /* 0x000fea0003800200 */
.L_x_32:
[----:B------:R0:W1:Y:S01]  /*16f0*/  LDC.64 R10, c[0x3][R12+0x10] ;  /* 0x00c004000c0a7b82 */ /* 0x0000620000000a00 */
[----:B------:R-:W2:Y:S01]  /*1700*/  MUFU.RCP R19, R4 ;  /* 0x0000000400137308 */ /* 0x000ea20000001000 */
[CC--:B------:R-:W-:Y:S01]  /*1710*/  FSETP.GT.AND P0, PT, R13.reuse, R22.reuse, PT ;  /* 0x000000160d00720b */ /* 0x0c0fe20003f04000 */
[----:B------:R-:W-:Y:S03]  /*1720*/  BSSY.RECONVERGENT B2, `(.L_x_34) ;  /* 0x0000012000027945 */ /* 0x000fe60003800200 */
[----:B------:R-:W-:Y:S02]  /*1730*/  FSEL R22, R13, R22, P0 ;  /* 0x000000160d167208 */ /* 0x000fe40000000000 */
[----:B------:R0:W3:Y:S01]  /*1740*/  LDC R0, c[0x3][R12+0xc] ;  /* 0x00c003000c007b82 */ /* 0x0000e20000000800 */
[C---:B------:R-:W-:Y:S02]  /*1750*/  SEL R21, R3.reuse, R20, P0 ;  /* 0x0000001403157207 */ /* 0x040fe40000000000 */
[----:B0-----:R-:W-:Y:S01]  /*1760*/  IADD3 R12, PT, PT, R3, 0x1, RZ ;  /* 0x00000001030c7810 */ /* 0x001fe20007ffe0ff */
[----:B--2---:R-:W-:Y:S01]  /*1770*/  FFMA R2, -R4, R19, 1 ;  /* 0x3f80000004027423 */ /* 0x004fe20000000113 */
[----:B-1----:R-:W-:-:S04]  /*1780*/  FMUL R10, R8, R10 ;  /* 0x0000000a080a7220 */ /* 0x002fc80000400000 */
[----:B---3--:R-:W-:Y:S01]  /*1790*/  FFMA R15, R5, R0, R10 ;  /* 0x00000000050f7223 */ /* 0x008fe2000000000a */
        /* <DEDUP_REMOVED lines=10> */
.L_x_35:
[----:B------:R-:W-:Y:S05]  /*1840*/  BSYNC.RECONVERGENT B2 ;  /* 0x0000000000027941 */ /* 0x000fea0003800200 */
.L_x_34:
[CC--:B------:R-:W-:Y:S02]  /*1850*/  FSETP.GT.AND P0, PT, R0.reuse, R22.reuse, PT ;  /* 0x000000160000720b */ /* 0x0c0fe40003f04000 */
[----:B------:R-:W-:Y:S02]  /*1860*/  IADD3 R3, PT, PT, R3, 0x2, RZ ;  /* 0x0000000203037810 */ /* 0x000fe40007ffe0ff */
[----:B------:R-:W-:Y:S02]  /*1870*/  FSEL R22, R0, R22, P0 ;  /* 0x0000001600167208 */ /* 0x000fe40000000000 */
[----:B------:R-:W-:-:S07]  /*1880*/  SEL R20, R12, R21, P0 ;  /* 0x000000150c147207 */ /* 0x000fce0000000000 */
.L_x_31:
[----:B------:R-:W0:Y:S02]  /*1890*/  LDCU UR4, c[0x3][0x180] ;  /* 0x00c03000ff0477ac */ /* 0x000e240008000800 */
[----:B0-----:R-:W-:-:S04]  /*18a0*/  ULOP3.LUT UR4, UR4, 0x1, URZ, 0xc0, !UPT ;  /* 0x0000000104047892 */ /* 0x001fc8000f8ec0ff */
[----:B------:R-:W-:-:S09]  /*18b0*/  UISETP.NE.U32.AND UP0, UPT, UR4, 0x1, UPT ;  /* 0x000000010400788c */ /* 0x000fd2000bf05070 */
[----:B------:R-:W-:Y:S05]  /*18c0*/  BRA.U UP0, `(.L_x_3) ;  /* 0x0000000100547547 */ /* 0x000fea000b800000 */
        /* <DEDUP_REMOVED lines=18> */
.L_x_37:
[----:B------:R-:W-:Y:S05]  /*19f0*/  BSYNC.RECONVERGENT B2 ;  /* 0x0000000000027941 */ /* 0x000fea0003800200 */
.L_x_36:
[----:B------:R-:W-:-:S04]  /*1a00*/  FSETP.GT.AND P0, PT, R0, R22, PT ;  /* 0x000000160000720b */ /* 0x000fc80003f04000 */
[----:B------:R-:W-:-:S09]  /*1a10*/  SEL R20, R3, R20, P0 ;  /* 0x0000001403147207 */ /* 0x000fd20000000000 */
.L_x_3:
[----:B------:R-:W2:Y:S01]  /*1a20*/  LDG.E.U8 R5, desc[UR8][R16.64] ;  /* 0x0000000810057981 */ /* 0x000ea2000c1e1100 */
[----:B------:R-:W0:Y:S03]  /*1a30*/  LDCU.64 UR4, c[0x0][0x388] ;  /* 0x00007100ff0477ac */ /* 0x000e260008000a00 */
[----:B------:R-:W3:Y:S04]  /*1a40*/  LDG.E.U8 R11, desc[UR8][R16.64+0x1] ;  /* 0x00000108100b7981 */ /* 0x000ee8000c1e1100 */
[----:B------:R-:W4:Y:S01]  /*1a50*/  LDG.E.U8 R13, desc[UR8][R16.64+0x2] ;  /* 0x00000208100d7981 */ /* 0x000f22000c1e1100 */
[----:B0-----:R-:W-:-:S04]  /*1a60*/  IADD3 R2, P0, PT, R9, UR4, RZ ;  /* 0x0000000409027c10 */ /* 0x001fc8000ff1e0ff */
[----:B------:R-:W-:-:S05]  /*1a70*/  IADD3.X R3, PT, PT, R7, UR5, RZ, P0, !PT ;  /* 0x0000000507037c10 */ /* 0x000fca00087fe4ff */
[----:B------:R-:W-:Y:S04]  /*1a80*/  STG.E.U8 desc[UR8][R2.64+0x3], R20 ;  /* 0x0000031402007986 */ /* 0x000fe8000c101108 */
[----:B--2---:R-:W-:Y:S04]  /*1a90*/  STG.E.U8 desc[UR8][R2.64], R5 ;  /* 0x0000000502007986 */ /* 0x004fe8000c101108 */
[----:B---3--:R-:W-:Y:S04]  /*1aa0*/  STG.E.U8 desc[UR8][R2.64+0x1], R11 ;  /* 0x0000010b02007986 */ /* 0x008fe8000c101108 */
[----:B----4-:R-:W-:Y:S01]  /*1ab0*/  STG.E.U8 desc[UR8][R2.64+0x2], R13 ;  /* 0x0000020d02007986 */ /* 0x010fe2000c101108 */
[----:B------:R-:W-:Y:S05]  /*1ac0*/  EXIT ;  /* 0x000000000000794d */ /* 0x000fea0003800000 */
        .weak           $__internal_0_$__cuda_sm20_sqrt_rn_f32_slowpath
        .type           $__internal_0_$__cuda_sm20_sqrt_rn_f32_slowpath,@function
        .size           $__internal_0_$__cuda_sm20_sqrt_rn_f32_slowpath,($__internal_1_$__cuda_sm3x_div_rn_noftz_f32_slowpath - $__internal_0_$__cuda_sm20_sqrt_rn_f32_slowpath)
$__internal_0_$__cuda_sm20_sqrt_rn_f32_slowpath:
[----:B------:R-:W-:-:S13]  /*1ad0*/  LOP3.LUT P0, RZ, R0, 0x7fffffff, RZ, 0xc0, !PT ;  /* 0x7fffffff00ff7812 */ /* 0x000fda000780c0ff */
[----:B------:R-:W-:Y:S01]  /*1ae0*/  @!P0 MOV R2, R0 ;  /* 0x0000000000028202 */ /* 0x000fe20000000f00 */
[----:B------:R-:W-:Y:S06]  /*1af0*/  @!P0 BRA `(.L_x_38) ;  /* 0x0000000000408947 */ /* 0x000fec0003800000 */
[----:B------:R-:W-:-:S13]  /*1b00*/  FSETP.GEU.FTZ.AND P0, PT, R0, RZ, PT ;  /* 0x000000ff0000720b */ /* 0x000fda0003f1e000 */
[----:B------:R-:W-:Y:S01]  /*1b10*/  @!P0 MOV R2, 0x7fffffff ;  /* 0x7fffffff00028802 */ /* 0x000fe20000000f00 */
[----:B------:R-:W-:Y:S06]  /*1b20*/  @!P0 BRA `(.L_x_38) ;  /* 0x0000000000348947 */ /* 0x000fec0003800000 */
[----:B------:R-:W-:-:S13]  /*1b30*/  FSETP.GTU.FTZ.AND P0, PT, |R0|, +INF , PT ;  /* 0x7f8000000000780b */ /* 0x000fda0003f1c200 */
[----:B------:R-:W-:Y:S01]  /*1b40*/  @P0 FADD.FTZ R2, R0, 1 ;  /* 0x3f80000000020421 */ /* 0x000fe20000010000 */
[----:B------:R-:W-:Y:S06]  /*1b50*/  @P0 BRA `(.L_x_38) ;  /* 0x0000000000280947 */ /* 0x000fec0003800000 */
[----:B------:R-:W-:-:S13]  /*1b60*/  FSETP.NEU.FTZ.AND P0, PT, |R0|, +INF , PT ;  /* 0x7f8000000000780b */ /* 0x000fda0003f1d200 */
[----:B------:R-:W-:-:S04]  /*1b70*/  @P0 FFMA R3, R0, 1.84467440737095516160e+19, RZ ;  /* 0x5f80000000030823 */ /* 0x000fc800000000ff */
[----:B------:R-:W0:Y:S02]  /*1b80*/  @P0 MUFU.RSQ R2, R3 ;  /* 0x0000000300020308 */ /* 0x000e240000001400 */
[----:B0-----:R-:W-:Y:S01]  /*1b90*/  @P0 FMUL.FTZ R4, R3, R2 ;  /* 0x0000000203040220 */ /* 0x001fe20000410000 */
[----:B------:R-:W-:Y:S01]  /*1ba0*/  @P0 FMUL.FTZ R12, R2, 0.5 ;  /* 0x3f000000020c0820 */ /* 0x000fe20000410000 */
[----:B------:R-:W-:Y:S02]  /*1bb0*/  @!P0 MOV R2, R0 ;  /* 0x0000000000028202 */ /* 0x000fe40000000f00 */
[----:B------:R-:W-:-:S04]  /*1bc0*/  @P0 FADD.FTZ R10, -R4, -RZ ;  /* 0x800000ff040a0221 */ /* 0x000fc80000010100 */
[----:B------:R-:W-:-:S04]  /*1bd0*/  @P0 FFMA R11, R4, R10, R3 ;  /* 0x0000000a040b0223 */ /* 0x000fc80000000003 */
[----:B------:R-:W-:-:S04]  /*1be0*/  @P0 FFMA R11, R11, R12, R4 ;  /* 0x0000000c0b0b0223 */ /* 0x000fc80000000004 */
[----:B------:R-:W-:-:S07]  /*1bf0*/  @P0 FMUL.FTZ R2, R11, 2.3283064365386962891e-10 ;  /* 0x2f8000000b020820 */ /* 0x000fce0000410000 */
.L_x_38:
[----:B------:R-:W-:Y:S02]  /*1c00*/  HFMA2 R3, -RZ, RZ, 0, 0 ;  /* 0x00000000ff037431 */ /* 0x000fe400000001ff */
[----:B------:R-:W-:Y:S01]  /*1c10*/  IMAD.MOV.U32 R4, RZ, RZ, R2 ;  /* 0x000000ffff047224 */ /* 0x000fe200078e0002 */
[----:B------:R-:W-:-:S04]  /*1c20*/  MOV R2, R13 ;  /* 0x0000000d00027202 */ /* 0x000fc80000000f00 */
[----:B------:R-:W-:Y:S05]  /*1c30*/  RET.REL.NODEC R2 `(_Z15classify_kernelPK13uchar4_customPS_i) ;  /* 0xffffffe002f07950 */ /* 0x000fea0003c3ffff */
        .weak           $__internal_1_$__cuda_sm3x_div_rn_noftz_f32_slowpath
        .type           $__internal_1_$__cuda_sm3x_div_rn_noftz_f32_slowpath,@function
        .size           $__internal_1_$__cuda_sm3x_div_rn_noftz_f32_slowpath,(.L_x_52 - $__internal_1_$__cuda_sm3x_div_rn_noftz_f32_slowpath)
$__internal_1_$__cuda_sm3x_div_rn_noftz_f32_slowpath:
[----:B------:R-:W-:Y:S01]  /*1c40*/  SHF.R.U32.HI R2, RZ, 0x17, R4 ;  /* 0x00000017ff027819 */ /* 0x000fe20000011604 */
[----:B------:R-:W-:Y:S01]  /*1c50*/  BSSY.RECONVERGENT B0, `(.L_x_39) ;  /* 0x0000063000007945 */ /* 0x000fe20003800200 */
[----:B------:R-:W-:Y:S02]  /*1c60*/  SHF.R.U32.HI R15, RZ, 0x17, R0 ;  /* 0x00000017ff0f7819 */ /* 0x000fe40000011600 */
[----:B------:R-:W-:Y:S02]  /*1c70*/  LOP3.LUT R2, R2, 0xff, RZ, 0xc0, !PT ;  /* 0x000000ff02027812 */ /* 0x000fe400078ec0ff */
[----:B------:R-:W-:Y:S02]  /*1c80*/  LOP3.LUT R15, R15, 0xff, RZ, 0xc0, !PT ;  /* 0x000000ff0f0f7812 */ /* 0x000fe400078ec0ff */
[----:B------:R-:W-:Y:S02]  /*1c90*/  IADD3 R13, PT, PT, R2, -0x1, RZ ;  /* 0xffffffff020d7810 */ /* 0x000fe40007ffe0ff */
[----:B------:R-:W-:Y:S01]  /*1ca0*/  MOV R19, R4 ;  /* 0x0000000400137202 */ /* 0x000fe20000000f00 */
[----:B------:R-:W-:Y:S01]  /*1cb0*/  VIADD R14, R15, 0xffffffff ;  /* 0xffffffff0f0e7836 */ /* 0x000fe20000000000 */
[----:B------:R-:W-:-:S04]  /*1cc0*/  ISETP.GT.U32.AND P0, PT, R13, 0xfd, PT ;  /* 0x000000fd0d00780c */ /* 0x000fc80003f04070 */
[----:B------:R-:W-:-:S13]  /*1cd0*/  ISETP.GT.U32.OR P0, PT, R14, 0xfd, P0 ;  /* 0x000000fd0e00780c */ /* 0x000fda0000704470 */
[----:B------:R-:W-:Y:S01]  /*1ce0*/  @!P0 MOV R11, RZ ;  /* 0x000000ff000b8202 */ /* 0x000fe20000000f00 */
[----:B------:R-:W-:Y:S06]  /*1cf0*/  @!P0 BRA `(.L_x_40) ;  /* 0x00000000005c8947 */ /* 0x000fec0003800000 */
[----:B------:R-:W-:Y:S02]  /*1d00*/  FSETP.GTU.FTZ.AND P0, PT, |R0|, +INF , PT ;  /* 0x7f8000000000780b */ /* 0x000fe40003f1c200 */
[----:B------:R-:W-:-:S04]  /*1d10*/  FSETP.GTU.FTZ.AND P1, PT, |R4|, +INF , PT ;  /* 0x7f8000000400780b */ /* 0x000fc80003f3c200 */
[----:B------:R-:W-:-:S13]  /*1d20*/  PLOP3.LUT P0, PT, P0, P1, PT, 0xf8, 0x8f ;  /* 0x00000000008f781c */ /* 0x000fda0000703f70 */
[----:B------:R-:W-:Y:S05]  /*1d30*/  @P0 BRA `(.L_x_41) ;  /* 0x00000004004c0947 */ /* 0x000fea0003800000 */
[----:B------:R-:W-:-:S13]  /*1d40*/  LOP3.LUT P0, RZ, R19, 0x7fffffff, R0, 0xc8, !PT ;  /* 0x7fffffff13ff7812 */ /* 0x000fda000780c800 */
[----:B------:R-:W-:Y:S05]  /*1d50*/  @!P0 BRA `(.L_x_42) ;  /* 0x00000004003c8947 */ /* 0x000fea0003800000 */
[----:B------:R-:W-:Y:S02]  /*1d60*/  FSETP.NEU.FTZ.AND P2, PT, |R0|, +INF , PT ;  /* 0x7f8000000000780b */ /* 0x000fe40003f5d200 */
[----:B------:R-:W-:Y:S02]  /*1d70*/  FSETP.NEU.FTZ.AND P1, PT, |R4|, +INF , PT ;  /* 0x7f8000000400780b */ /* 0x000fe40003f3d200 */
[----:B------:R-:W-:-:S11]  /*1d80*/  FSETP.NEU.FTZ.AND P0, PT, |R0|, +INF , PT ;  /* 0x7f8000000000780b */ /* 0x000fd60003f1d200 */
[----:B------:R-:W-:Y:S05]  /*1d90*/  @!P1 BRA !P2, `(.L_x_42) ;  /* 0x00000004002c9947 */ /* 0x000fea0005000000 */
[----:B------:R-:W-:-:S04]  /*1da0*/  LOP3.LUT P2, RZ, R0, 0x7fffffff, RZ, 0xc0, !PT ;  /* 0x7fffffff00ff7812 */ /* 0x000fc8000784c0ff */
[----:B------:R-:W-:-:S13]  /*1db0*/  PLOP3.LUT P1, PT, P1, P2, PT, 0x2f, 0xf2 ;  /* 0x0000000000f2781c */ /* 0x000fda0000f24577 */
[----:B------:R-:W-:Y:S05]  /*1dc0*/  @P1 BRA `(.L_x_43) ;  /* 0x0000000400181947 */ /* 0x000fea0003800000 */
[----:B------:R-:W-:-:S04]  /*1dd0*/  LOP3.LUT P1, RZ, R19, 0x7fffffff, RZ, 0xc0, !PT ;  /* 0x7fffffff13ff7812 */ /* 0x000fc8000782c0ff */
[----:B------:R-:W-:-:S13]  /*1de0*/  PLOP3.LUT P0, PT, P0, P1, PT, 0x2f, 0xf2 ;  /* 0x0000000000f2781c */ /* 0x000fda0000702577 */
[----:B------:R-:W-:Y:S05]  /*1df0*/  @P0 BRA `(.L_x_44) ;  /* 0x0000000400000947 */ /* 0x000fea0003800000 */
[----:B------:R-:W-:Y:S02]  /*1e00*/  ISETP.GE.AND P0, PT, R14, RZ, PT ;  /* 0x000000ff0e00720c */ /* 0x000fe40003f06270 */
[----:B------:R-:W-:-:S11]  /*1e10*/  ISETP.GE.AND P1, PT, R13, RZ, PT ;  /* 0x000000ff0d00720c */ /* 0x000fd60003f26270 */
[----:B------:R-:W-:Y:S01]  /*1e20*/  @P0 MOV R11, RZ ;  /* 0x000000ff000b0202 */ /* 0x000fe20000000f00 */
[----:B------:R-:W-:Y:S02]  /*1e30*/  @!P0 IMAD.MOV.U32 R11, RZ, RZ, -0x40 ;  /* 0xffffffc0ff0b8424 */ /* 0x000fe400078e00ff */
[----:B------:R-:W-:Y:S01]  /*1e40*/  @!P0 FFMA R0, R0, 1.84467440737095516160e+19, RZ ;  /* 0x5f80000000008823 */ /* 0x000fe200000000ff */
[----:B------:R-:W-:Y:S02]  /*1e50*/  @!P1 FFMA R19, R4, 1.84467440737095516160e+19, RZ ;  /* 0x5f80000004139823 */ /* 0x000fe400000000ff */
[----:B------:R-:W-:-:S07]  /*1e60*/  @!P1 IADD3 R11, PT, PT, R11, 0x40, RZ ;  /* 0x000000400b0b9810 */ /* 0x000fce0007ffe0ff */
.L_x_40:
[----:B------:R-:W-:Y:S01]  /*1e70*/  LEA R14, R2, 0xc0800000, 0x17 ;  /* 0xc0800000020e7811 */ /* 0x000fe200078eb8ff */
[----:B------:R-:W-:Y:S01]  /*1e80*/  BSSY.RECONVERGENT B1, `(.L_x_45) ;  /* 0x0000036000017945 */ /* 0x000fe20003800200 */
[----:B------:R-:W-:Y:S02]  /*1e90*/  IADD3 R15, PT, PT, R15, -0x7f, RZ ;  /* 0xffffff810f0f7810 */ /* 0x000fe40007ffe0ff */
[----:B------:R-:W-:-:S03]  /*1ea0*/  IADD3 R23, PT, PT, -R14, R19, RZ ;  /* 0x000000130e177210 */ /* 0x000fc60007ffe1ff */
[----:B------:R-:W-:Y:S01]  /*1eb0*/  IMAD R0, R15, -0x800000, R0 ;  /* 0xff8000000f007824 */ /* 0x000fe200078e0200 */
[----:B------:R-:W0:Y:S01]  /*1ec0*/  MUFU.RCP R14, R23 ;  /* 0x00000017000e7308 */ /* 0x000e220000001000 */
[----:B------:R-:W-:-:S04]  /*1ed0*/  FADD.FTZ R13, -R23, -RZ ;  /* 0x800000ff170d7221 */ /* 0x000fc80000010100 */
[----:B0-----:R-:W-:-:S04]  /*1ee0*/  FFMA R19, R14, R13, 1 ;  /* 0x3f8000000e137423 */ /* 0x001fc8000000000d */
[----:B------:R-:W-:-:S04]  /*1ef0*/  FFMA R19, R14, R19, R14 ;  /* 0x000000130e137223 */ /* 0x000fc8000000000e */
[----:B------:R-:W-:-:S04]  /*1f00*/  FFMA R14, R0, R19, RZ ;  /* 0x00000013000e7223 */ /* 0x000fc800000000ff */
[----:B------:R-:W-:-:S04]  /*1f10*/  FFMA R18, R13, R14, R0 ;  /* 0x0000000e0d127223 */ /* 0x000fc80000000000 */
[----:B------:R-:W-:Y:S01]  /*1f20*/  FFMA R18, R19, R18, R14 ;  /* 0x0000001213127223 */ /* 0x000fe2000000000e */
[----:B------:R-:W-:-:S03]  /*1f30*/  IADD3 R14, PT, PT, R15, 0x7f, -R2 ;  /* 0x0000007f0f0e7810 */ /* 0x000fc60007ffe802 */
[----:B------:R-:W-:Y:S02]  /*1f40*/  FFMA R13, R13, R18, R0 ;  /* 0x000000120d0d7223 */ /* 0x000fe40000000000 */
[----:B------:R-:W-:Y:S02]  /*1f50*/  IMAD.IADD R11, R14, 0x1, R11 ;  /* 0x000000010e0b7824 */ /* 0x000fe400078e020b */
[----:B------:R-:W-:-:S05]  /*1f60*/  FFMA R0, R19, R13, R18 ;  /* 0x0000000d13007223 */ /* 0x000fca0000000012 */
[----:B------:R-:W-:-:S04]  /*1f70*/  SHF.R.U32.HI R2, RZ, 0x17, R0 ;  /* 0x00000017ff027819 */ /* 0x000fc80000011600 */
[----:B------:R-:W-:-:S04]  /*1f80*/  LOP3.LUT R2, R2, 0xff, RZ, 0xc0, !PT ;  /* 0x000000ff02027812 */ /* 0x000fc800078ec0ff */
[----:B------:R-:W-:-:S04]  /*1f90*/  IADD3 R2, PT, PT, R2, R11, RZ ;  /* 0x0000000b02027210 */ /* 0x000fc80007ffe0ff */
[----:B------:R-:W-:-:S04]  /*1fa0*/  IADD3 R14, PT, PT, R2, -0x1, RZ ;  /* 0xffffffff020e7810 */ /* 0x000fc80007ffe0ff */
[----:B------:R-:W-:-:S13]  /*1fb0*/  ISETP.GE.U32.AND P0, PT, R14, 0xfe, PT ;  /* 0x000000fe0e00780c */ /* 0x000fda0003f06070 */
[----:B------:R-:W-:Y:S05]  /*1fc0*/  @!P0 BRA `(.L_x_46) ;  /* 0x0000000000808947 */ /* 0x000fea0003800000 */
[----:B------:R-:W-:-:S13]  /*1fd0*/  ISETP.GT.AND P0, PT, R2, 0xfe, PT ;  /* 0x000000fe0200780c */ /* 0x000fda0003f04270 */
[----:B------:R-:W-:Y:S05]  /*1fe0*/  @P0 BRA `(.L_x_47) ;  /* 0x00000000006c0947 */ /* 0x000fea0003800000 */
[----:B------:R-:W-:-:S13]  /*1ff0*/  ISETP.GE.AND P0, PT, R2, 0x1, PT ;  /* 0x000000010200780c */ /* 0x000fda0003f06270 */
[----:B------:R-:W-:Y:S05]  /*2000*/  @P0 BRA `(.L_x_48) ;  /* 0x0000000000740947 */ /* 0x000fea0003800000 */
[----:B------:R-:W-:Y:S02]  /*2010*/  ISETP.GE.AND P0, PT, R2, -0x18, PT ;  /* 0xffffffe80200780c */ /* 0x000fe40003f06270 */
[----:B------:R-:W-:-:S11]  /*2020*/  LOP3.LUT R0, R0, 0x80000000, RZ, 0xc0, !PT ;  /* 0x8000000000007812 */ /* 0x000fd600078ec0ff */
[----:B------:R-:W-:Y:S05]  /*2030*/  @!P0 BRA `(.L_x_48) ;  /* 0x0000000000688947 */ /* 0x000fea0003800000 */
[CCC-:B------:R-:W-:Y:S01]  /*2040*/  FFMA.RZ R11, R19.reuse, R13.reuse, R18.reuse ;  /* 0x0000000d130b7223 */ /* 0x1c0fe2000000c012 */
[CCC-:B------:R-:W-:Y:S01]  /*2050*/  FFMA.RP R14, R19.reuse, R13.reuse, R18.reuse ;  /* 0x0000000d130e7223 */ /* 0x1c0fe20000008012 */
[----:B------:R-:W-:Y:S01]  /*2060*/  FFMA.RM R19, R19, R13, R18 ;  /* 0x0000000d13137223 */ /* 0x000fe20000004012 */
[C---:B------:R-:W-:Y:S02]  /*2070*/  IADD3 R13, PT, PT, R2.reuse, 0x20, RZ ;  /* 0x00000020020d7810 */ /* 0x040fe40007ffe0ff */
[----:B------:R-:W-:Y:S02]  /*2080*/  LOP3.LUT R11, R11, 0x7fffff, RZ, 0xc0, !PT ;  /* 0x007fffff0b0b7812 */ /* 0x000fe400078ec0ff */
[C---:B------:R-:W-:Y:S02]  /*2090*/  ISETP.NE.AND P2, PT, R2.reuse, RZ, PT ;  /* 0x000000ff0200720c */ /* 0x040fe40003f45270 */
[----:B------:R-:W-:Y:S02]  /*20a0*/  LOP3.LUT R18, R11, 0x800000, RZ, 0xfc, !PT ;  /* 0x008000000b127812 */ /* 0x000fe400078efcff */
[----:B------:R-:W-:Y:S01]  /*20b0*/  ISETP.NE.AND P1, PT, R2, RZ, PT ;  /* 0x000000ff0200720c */ /* 0x000fe20003f25270 */
[----:B------:R-:W-:Y:S01]  /*20c0*/  IMAD.MOV R2, RZ, RZ, -R2 ;  /* 0x000000ffff027224 */ /* 0x000fe200078e0a02 */
[----:B------:R-:W-:-:S02]  /*20d0*/  SHF.L.U32 R13, R18, R13, RZ ;  /* 0x0000000d120d7219 */ /* 0x000fc400000006ff */
[----:B------:R-:W-:Y:S02]  /*20e0*/  FSETP.NEU.FTZ.AND P0, PT, R14, R19, PT ;  /* 0x000000130e00720b */ /* 0x000fe40003f1d000 */
[----:B------:R-:W-:Y:S02]  /*20f0*/  SEL R11, R2, RZ, P2 ;  /* 0x000000ff020b7207 */ /* 0x000fe40001000000 */
[----:B------:R-:W-:Y:S02]  /*2100*/  ISETP.NE.AND P1, PT, R13, RZ, P1 ;  /* 0x000000ff0d00720c */ /* 0x000fe40000f25270 */
[----:B------:R-:W-:Y:S02]  /*2110*/  SHF.R.U32.HI R13, RZ, R11, R18 ;  /* 0x0000000bff0d7219 */ /* 0x000fe40000011612 */
[----:B------:R-:W-:Y:S02]  /*2120*/  PLOP3.LUT P0, PT, P0, P1, PT, 0xf8, 0x8f ;  /* 0x00000000008f781c */ /* 0x000fe40000703f70 */
[----:B------:R-:W-:-:S02]  /*2130*/  SHF.R.U32.HI R11, RZ, 0x1, R13 ;  /* 0x00000001ff0b7819 */ /* 0x000fc4000001160d */
[----:B------:R-:W-:-:S04]  /*2140*/  SEL R2, RZ, 0x1, !P0 ;  /* 0x00000001ff027807 */ /* 0x000fc80004000000 */
[----:B------:R-:W-:-:S04]  /*2150*/  LOP3.LUT R2, R2, 0x1, R11, 0xf8, !PT ;  /* 0x0000000102027812 */ /* 0x000fc800078ef80b */
[----:B------:R-:W-:-:S04]  /*2160*/  LOP3.LUT R2, R2, R13, RZ, 0xc0, !PT ;  /* 0x0000000d02027212 */ /* 0x000fc800078ec0ff */
[----:B------:R-:W-:-:S04]  /*2170*/  IADD3 R11, PT, PT, R11, R2, RZ ;  /* 0x000000020b0b7210 */ /* 0x000fc80007ffe0ff */
[----:B------:R-:W-:Y:S01]  /*2180*/  LOP3.LUT R0, R11, R0, RZ, 0xfc, !PT ;  /* 0x000000000b007212 */ /* 0x000fe200078efcff */
[----:B------:R-:W-:Y:S06]  /*2190*/  BRA `(.L_x_48) ;  /* 0x0000000000107947 */ /* 0x000fec0003800000 */
.L_x_47:
[----:B------:R-:W-:-:S04]  /*21a0*/  LOP3.LUT R0, R0, 0x80000000, RZ, 0xc0, !PT ;  /* 0x8000000000007812 */ /* 0x000fc800078ec0ff */
[----:B------:R-:W-:Y:S01]  /*21b0*/  LOP3.LUT R0, R0, 0x7f800000, RZ, 0xfc, !PT ;  /* 0x7f80000000007812 */ /* 0x000fe200078efcff */
[----:B------:R-:W-:Y:S06]  /*21c0*/  BRA `(.L_x_48) ;  /* 0x0000000000047947 */ /* 0x000fec0003800000 */
.L_x_46:
[----:B------:R-:W-:-:S07]  /*21d0*/  LEA R0, R11, R0, 0x17 ;  /* 0x000000000b007211 */ /* 0x000fce00078eb8ff */
.L_x_48:
[----:B------:R-:W-:Y:S05]  /*21e0*/  BSYNC.RECONVERGENT B1 ;  /* 0x0000000000017941 */ /* 0x000fea0003800200 */
.L_x_45:
[----:B------:R-:W-:Y:S05]  /*21f0*/  BRA `(.L_x_49) ;  /* 0x0000000000207947 */ /* 0x000fea0003800000 */
.L_x_44:
[----:B------:R-:W-:-:S04]  /*2200*/  LOP3.LUT R0, R19, 0x80000000, R0, 0x48, !PT ;  /* 0x8000000013007812 */ /* 0x000fc800078e4800 */
[----:B------:R-:W-:Y:S01]  /*2210*/  LOP3.LUT R0, R0, 0x7f800000, RZ, 0xfc, !PT ;  /* 0x7f80000000007812 */ /* 0x000fe200078efcff */
[----:B------:R-:W-:Y:S06]  /*2220*/  BRA `(.L_x_49) ;  /* 0x0000000000147947 */ /* 0x000fec0003800000 */
.L_x_43:
[----:B------:R-:W-:Y:S01]  /*2230*/  LOP3.LUT R0, R19, 0x80000000, R0, 0x48, !PT ;  /* 0x8000000013007812 */ /* 0x000fe200078e4800 */
[----:B------:R-:W-:Y:S06]  /*2240*/  BRA `(.L_x_49) ;  /* 0x00000000000c7947 */ /* 0x000fec0003800000 */
.L_x_42:
[----:B------:R-:W0:Y:S01]  /*2250*/  MUFU.RSQ R0, -QNAN ;  /* 0xffc0000000007908 */ /* 0x000e220000001400 */
[----:B------:R-:W-:Y:S05]  /*2260*/  BRA `(.L_x_49) ;  /* 0x0000000000047947 */ /* 0x000fea0003800000 */
.L_x_41:
[----:B------:R-:W-:-:S07]  /*2270*/  FADD.FTZ R0, R0, R4 ;  /* 0x0000000400007221 */ /* 0x000fce0000010000 */
.L_x_49:
[----:B------:R-:W-:Y:S05]  /*2280*/  BSYNC.RECONVERGENT B0 ;  /* 0x0000000000007941 */ /* 0x000fea0003800200 */
.L_x_39:
[----:B------:R-:W-:-:S04]  /*2290*/  HFMA2 R11, -RZ, RZ, 0, 0 ;  /* 0x00000000ff0b7431 */ /* 0x000fc800000001ff */
[----:B0-----:R-:W-:Y:S05]  /*22a0*/  RET.REL.NODEC R10 `(_Z15classify_kernelPK13uchar4_customPS_i) ;  /* 0xffffffdc0a547950 */ /* 0x001fea0003c3ffff */
.L_x_50:
[----:B------:R-:W-:-:S00]  /*22b0*/  BRA `(.L_x_50) ;  /* 0xfffffffc00fc7947 */ /* 0x000fc0000383ffff */
[----:B------:R-:W-:-:S00]  /*22c0*/  NOP ;  /* 0x0000000000007918 */ /* 0x000fc00000000000 */
        /* <DEDUP_REMOVED lines=11> */
.L_x_52:


//--------------------- .nv.shared.reserved.0     --------------------------
	.section	.nv.shared.reserved.0,"aw",@nobits
	.weak		__nv_reservedSMEM_offset_0_alias
	.size		__nv_reservedSMEM_offset_0_alias, 0, 64
	.other		__nv_reservedSMEM_offset_0_alias,@"STO_CUDA_RESERVED_SHARED STV_DEFAULT"
__nv_reservedSMEM_offset_0_alias:
	.zero		0
	.zero		64


//--------------------- .nv.constant0._Z15classify_kernelPK13uchar4_customPS_i --------------------------
	.section	.nv.constant0._Z15classify_kernelPK13uchar4_customPS_i,"a",@progbits
	.sectionflags	@""
	.align	4
.nv.constant0._Z15classify_kernelPK13uchar4_customPS_i:
	.zero		916


//--------------------- SYMBOLS --------------------------

	.type		.nv.reservedSmem.offset0,@object
	.size		.nv.reservedSmem.offset0,0x4
